//
// Generated by NVIDIA NVVM Compiler
//
// Compiler Build ID: CL-36424714
// Cuda compilation tools, release 13.0, V13.0.88
// Based on NVVM 20.0.0
//

.version 9.0
.target sm_100
.address_size 64

	// .globl	_Z19detect_stars_sharedPhPiii
// _ZZ19detect_stars_sharedPhPiiiE4tile has been demoted

.visible .entry _Z19detect_stars_sharedPhPiii(
	.param .u64 .ptr .align 1 _Z19detect_stars_sharedPhPiii_param_0,
	.param .u64 .ptr .align 1 _Z19detect_stars_sharedPhPiii_param_1,
	.param .u32 _Z19detect_stars_sharedPhPiii_param_2,
	.param .u32 _Z19detect_stars_sharedPhPiii_param_3
)
{
	.reg .pred 	%p<24>;
	.reg .b16 	%rs<4>;
	.reg .b32 	%r<59>;
	.reg .b32 	%f<3>;
	.reg .b64 	%rd<11>;
	// demoted variable
	.shared .align 1 .b8 _ZZ19detect_stars_sharedPhPiiiE4tile[324];
	ld.param.u64 	%rd3, [_Z19detect_stars_sharedPhPiii_param_0];
	ld.param.u64 	%rd4, [_Z19detect_stars_sharedPhPiii_param_1];
	ld.param.u32 	%r23, [_Z19detect_stars_sharedPhPiii_param_2];
	ld.param.u32 	%r22, [_Z19detect_stars_sharedPhPiii_param_3];
	cvta.to.global.u64 	%rd1, %rd4;
	mov.u32 	%r1, %tid.x;
	mov.u32 	%r2, %tid.y;
	mov.u32 	%r24, %ctaid.x;
	shl.b32 	%r3, %r24, 4;
	add.s32 	%r4, %r3, %r1;
	mov.u32 	%r25, %ctaid.y;
	shl.b32 	%r5, %r25, 4;
	add.s32 	%r26, %r5, %r2;
	setp.gt.u32 	%p2, %r2, 17;
	setp.ge.s32 	%p3, %r26, %r23;
	or.pred  	%p4, %p2, %p3;
	@%p4 bra 	$L__BB0_9;
	setp.lt.u32 	%p5, %r1, 18;
	setp.lt.s32 	%p6, %r4, %r22;
	and.pred  	%p1, %p5, %p6;
	add.s32 	%r7, %r5, -1;
	add.s32 	%r8, %r3, -1;
	mov.u32 	%r9, %ntid.x;
	mov.u32 	%r10, %ntid.y;
	cvta.to.global.u64 	%rd2, %rd3;
	not.pred 	%p7, %p1;
	mov.u32 	%r57, %r2;
$L__BB0_2:
	@%p7 bra 	$L__BB0_8;
	add.s32 	%r12, %r7, %r57;
	mov.u32 	%r27, _ZZ19detect_stars_sharedPhPiiiE4tile;
	mad.lo.s32 	%r13, %r57, 18, %r27;
	mul.lo.s32 	%r14, %r12, %r22;
	mov.u32 	%r58, %r1;
$L__BB0_4:
	setp.ge.s32 	%p8, %r12, %r23;
	add.s32 	%r16, %r8, %r58;
	or.b32  	%r28, %r16, %r12;
	setp.lt.s32 	%p9, %r28, 0;
	setp.ge.s32 	%p10, %r16, %r22;
	or.pred  	%p11, %p8, %p10;
	or.pred  	%p12, %p11, %p9;
	@%p12 bra 	$L__BB0_6;
	add.s32 	%r30, %r16, %r14;
	cvt.s64.s32 	%rd5, %r30;
	add.s64 	%rd6, %rd2, %rd5;
	ld.global.u8 	%rs2, [%rd6];
	add.s32 	%r31, %r13, %r58;
	st.shared.u8 	[%r31], %rs2;
	bra.uni 	$L__BB0_7;
$L__BB0_6:
	add.s32 	%r29, %r13, %r58;
	mov.b16 	%rs1, 0;
	st.shared.u8 	[%r29], %rs1;
$L__BB0_7:
	add.s32 	%r58, %r58, %r9;
	setp.lt.u32 	%p13, %r58, 18;
	add.s32 	%r32, %r3, %r58;
	setp.lt.s32 	%p14, %r32, %r22;
	and.pred  	%p15, %p13, %p14;
	@%p15 bra 	$L__BB0_4;
$L__BB0_8:
	add.s32 	%r57, %r57, %r10;
	setp.lt.u32 	%p16, %r57, 18;
	add.s32 	%r33, %r5, %r57;
	setp.lt.s32 	%p17, %r33, %r23;
	and.pred  	%p18, %p16, %p17;
	@%p18 bra 	$L__BB0_2;
$L__BB0_9:
	bar.sync 	0;
	setp.ge.s32 	%p19, %r26, %r23;
	setp.ge.s32 	%p20, %r4, %r22;
	or.pred  	%p21, %p19, %p20;
	@%p21 bra 	$L__BB0_13;
	mov.u32 	%r35, _ZZ19detect_stars_sharedPhPiiiE4tile;
	mad.lo.s32 	%r19, %r2, 18, %r35;
	add.s32 	%r36, %r1, %r19;
	add.s32 	%r20, %r36, 18;
	ld.shared.u8 	%rs3, [%r36+19];
	setp.lt.u16 	%p22, %rs3, 129;
	@%p22 bra 	$L__BB0_12;
	add.s32 	%r39, %r19, %r1;
	ld.shared.u8 	%r40, [%r39];
	ld.shared.u8 	%r41, [%r39+1];
	add.s32 	%r42, %r40, %r41;
	ld.shared.u8 	%r43, [%r39+2];
	add.s32 	%r44, %r42, %r43;
	ld.shared.u8 	%r45, [%r39+18];
	add.s32 	%r46, %r44, %r45;
	ld.shared.u8 	%r47, [%r20+2];
	add.s32 	%r48, %r46, %r47;
	ld.shared.u8 	%r49, [%r39+36];
	add.s32 	%r50, %r48, %r49;
	ld.shared.u8 	%r51, [%r20+19];
	add.s32 	%r52, %r50, %r51;
	ld.shared.u8 	%r53, [%r20+20];
	add.s32 	%r54, %r52, %r53;
	cvt.rn.f32.u32 	%f1, %r54;
	mul.f32 	%f2, %f1, 0f3E000000;
	setp.gt.f32 	%p23, %f2, 0f42800000;
	selp.u32 	%r55, 1, 0, %p23;
	mad.lo.s32 	%r56, %r22, %r26, %r4;
	mul.wide.s32 	%rd9, %r56, 4;
	add.s64 	%rd10, %rd1, %rd9;
	st.global.u32 	[%rd10], %r55;
	bra.uni 	$L__BB0_13;
$L__BB0_12:
	mad.lo.s32 	%r37, %r22, %r26, %r4;
	mul.wide.s32 	%rd7, %r37, 4;
	add.s64 	%rd8, %rd1, %rd7;
	mov.b32 	%r38, 0;
	st.global.u32 	[%rd8], %r38;
$L__BB0_13:
	ret;

}


// ===== COMPILED SASS (sm_100) =====

	.target	sm_100

	.elftype	@"ET_EXEC"


//--------------------- .note.nv.tkinfo           --------------------------
	.section	.note.nv.tkinfo,"",@"SHT_NOTE"
	.sectionflags	@"SHF_NOTE_NV_TKINFO"
	.tkinfo
        /*0018*/ 	.word	0x00000002
        /*0030*/ 	.string	""
        /*0030*/ 	.string	"ptxas"
        /*0030*/ 	.string	"Cuda compilation tools, release 13.0, V13.0.88"
        /*0030*/ 	.string	"Build cuda_13.0.r13.0/compiler.36424714_0"
        /*0030*/ 	.string	"-arch sm_100 -m 64 "



//--------------------- .note.nv.cuinfo           --------------------------
	.section	.note.nv.cuinfo,"",@"SHT_NOTE"
	.sectionflags	@"SHF_NOTE_NV_CUINFO"
        /*0018*/ 	.short	0x0002
        /*001a*/ 	.short	0x0064
        /*001c*/ 	.short	0x0082
	.zero		2


//--------------------- .nv.info                  --------------------------
	.section	.nv.info,"",@"SHT_CUDA_INFO"
	.align	4


	//----- nvinfo : EIATTR_REGCOUNT
	.align		4
        /*0000*/ 	.byte	0x04, 0x2f
        /*0002*/ 	.short	(.L_1 - .L_0)
	.align		4
.L_0:
        /*0004*/ 	.word	index@(_Z19detect_stars_sharedPhPiii)
        /*0008*/ 	.word	0x00000015


	//----- nvinfo : EIATTR_FRAME_SIZE
	.align		4
.L_1:
        /*000c*/ 	.byte	0x04, 0x11
        /*000e*/ 	.short	(.L_3 - .L_2)
	.align		4
.L_2:
        /*0010*/ 	.word	index@(_Z19detect_stars_sharedPhPiii)
        /*0014*/ 	.word	0x00000000


	//----- nvinfo : EIATTR_MIN_STACK_SIZE
	.align		4
.L_3:
        /*0018*/ 	.byte	0x04, 0x12
        /*001a*/ 	.short	(.L_5 - .L_4)
	.align		4
.L_4:
        /*001c*/ 	.word	index@(_Z19detect_stars_sharedPhPiii)
        /*0020*/ 	.word	0x00000000
.L_5:


//--------------------- .nv.compat                --------------------------
	.section	.nv.compat,"",@"SHT_CUDA_COMPAT_INFO"
	.align	4
        /*0000*/ 	.byte	0x02, 0x09, 0x00, 0x00, 0x02, 0x02, 0x01, 0x00, 0x02, 0x05, 0x05, 0x00, 0x03, 0x07, 0x01, 0x01
        /*0010*/ 	.byte	0x02, 0x03, 0x00, 0x00, 0x02, 0x06, 0x01, 0x00, 0x04, 0x0b, 0x08, 0x00, 0x01, 0x00, 0x00, 0x00
        /*0020*/ 	.byte	0x00, 0x00, 0x00, 0x00


//--------------------- .nv.info._Z19detect_stars_sharedPhPiii --------------------------
	.section	.nv.info._Z19detect_stars_sharedPhPiii,"",@"SHT_CUDA_INFO"
	.sectionflags	@""
	.align	4


	//----- nvinfo : EIATTR_CUDA_API_VERSION
	.align		4
        /*0000*/ 	.byte	0x04, 0x37
        /*0002*/ 	.short	(.L_7 - .L_6)
.L_6:
        /*0004*/ 	.word	0x00000082


	//----- nvinfo : EIATTR_KPARAM_INFO
	.align		4
.L_7:
        /*0008*/ 	.byte	0x04, 0x17
        /*000a*/ 	.short	(.L_9 - .L_8)
.L_8:
        /*000c*/ 	.word	0x00000000
        /*0010*/ 	.short	0x0003
        /*0012*/ 	.short	0x0014
        /*0014*/ 	.byte	0x00, 0xf0, 0x11, 0x00


	//----- nvinfo : EIATTR_KPARAM_INFO
	.align		4
.L_9:
        /*0018*/ 	.byte	0x04, 0x17
        /*001a*/ 	.short	(.L_11 - .L_10)
.L_10:
        /*001c*/ 	.word	0x00000000
        /*0020*/ 	.short	0x0002
        /*0022*/ 	.short	0x0010
        /*0024*/ 	.byte	0x00, 0xf0, 0x11, 0x00


	//----- nvinfo : EIATTR_KPARAM_INFO
	.align		4
.L_11:
        /*0028*/ 	.byte	0x04, 0x17
        /*002a*/ 	.short	(.L_13 - .L_12)
.L_12:
        /*002c*/ 	.word	0x00000000
        /*0030*/ 	.short	0x0001
        /*0032*/ 	.short	0x0008
        /*0034*/ 	.byte	0x00, 0xf5, 0x21, 0x00


	//----- nvinfo : EIATTR_KPARAM_INFO
	.align		4
.L_13:
        /*0038*/ 	.byte	0x04, 0x17
        /*003a*/ 	.short	(.L_15 - .L_14)
.L_14:
        /*003c*/ 	.word	0x00000000
        /*0040*/ 	.short	0x0000
        /*0042*/ 	.short	0x0000
        /*0044*/ 	.byte	0x00, 0xf5, 0x21, 0x00


	//----- nvinfo : EIATTR_SPARSE_MMA_MASK
	.align		4
.L_15:
        /*0048*/ 	.byte	0x03, 0x50
        /*004a*/ 	.short	0x0000


	//----- nvinfo : EIATTR_MAXREG_COUNT
	.align		4
        /*004c*/ 	.byte	0x03, 0x1b
        /*004e*/ 	.short	0x00ff


	//----- nvinfo : EIATTR_NUM_BARRIERS
	.align		4
        /*0050*/ 	.byte	0x02, 0x4c
        /*0052*/ 	.byte	0x01
	.zero		1


	//----- nvinfo : EIATTR_MERCURY_ISA_VERSION
	.align		4
        /*0054*/ 	.byte	0x03, 0x5f
        /*0056*/ 	.short	0x0101


	//----- nvinfo : EIATTR_VRC_CTA_INIT_COUNT
	.align		4
        /*0058*/ 	.byte	0x02, 0x4a
	.zero		1
	.zero		1


	//----- nvinfo : EIATTR_EXIT_INSTR_OFFSETS
	.align		4
        /*005c*/ 	.byte	0x04, 0x1c
        /*005e*/ 	.short	(.L_17 - .L_16)


	//   ....[0]....
.L_16:
        /*0060*/ 	.word	0x000003e0


	//   ....[1]....
        /*0064*/ 	.word	0x000005b0


	//   ....[2]....
        /*0068*/ 	.word	0x00000600


	//----- nvinfo : EIATTR_CRS_STACK_SIZE
	.align		4
.L_17:
        /*006c*/ 	.byte	0x04, 0x1e
        /*006e*/ 	.short	(.L_19 - .L_18)
.L_18:
        /*0070*/ 	.word	0x00000000


	//----- nvinfo : EIATTR_CBANK_PARAM_SIZE
	.align		4
.L_19:
        /*0074*/ 	.byte	0x03, 0x19
        /*0076*/ 	.short	0x0018


	//----- nvinfo : EIATTR_PARAM_CBANK
	.align		4
        /*0078*/ 	.byte	0x04, 0x0a
        /*007a*/ 	.short	(.L_21 - .L_20)
	.align		4
.L_20:
        /*007c*/ 	.word	index@(.nv.constant0._Z19detect_stars_sharedPhPiii)
        /*0080*/ 	.short	0x0380
        /*0082*/ 	.short	0x0018


	//----- nvinfo : EIATTR_SW_WAR
	.align		4
.L_21:
        /*0084*/ 	.byte	0x04, 0x36
        /*0086*/ 	.short	(.L_23 - .L_22)
.L_22:
        /*0088*/ 	.word	0x00000008
.L_23:


//--------------------- .nv.callgraph             --------------------------
	.section	.nv.callgraph,"",@"SHT_CUDA_CALLGRAPH"
	.align	4
	.sectionentsize	8
	.align		4
        /*0000*/ 	.word	0x00000000
	.align		4
        /*0004*/ 	.word	0xffffffff
	.align		4
        /*0008*/ 	.word	0x00000000
	.align		4
        /*000c*/ 	.word	0xfffffffe
	.align		4
        /*0010*/ 	.word	0x00000000
	.align		4
        /*0014*/ 	.word	0xfffffffd
	.align		4
        /*0018*/ 	.word	0x00000000
	.align		4
        /*001c*/ 	.word	0xfffffffc


//--------------------- .text._Z19detect_stars_sharedPhPiii --------------------------
	.section	.text._Z19detect_stars_sharedPhPiii,"ax",@progbits
	.align	128
        .global         _Z19detect_stars_sharedPhPiii
        .type           _Z19detect_stars_sharedPhPiii,@function
        .size           _Z19detect_stars_sharedPhPiii,(.L_x_8 - _Z19detect_stars_sharedPhPiii)
        .other          _Z19detect_stars_sharedPhPiii,@"STO_CUDA_ENTRY STV_DEFAULT"
_Z19detect_stars_sharedPhPiii:
.text._Z19detect_stars_sharedPhPiii:
[----:B------:R-:W-:Y:S01]  /*0000*/  LDC R1, c[0x0][0x37c] ;  /* 0x0000df00ff017b82 */ /* 0x000fe20000000800 */
[----:B------:R-:W0:Y:S01]  /*0010*/  S2R R6, SR_TID.Y ;  /* 0x0000000000067919 */ /* 0x000e220000002200 */
[----:B------:R-:W1:Y:S01]  /*0020*/  LDCU UR6, c[0x0][0x390] ;  /* 0x00007200ff0677ac */ /* 0x000e620008000800 */
[----:B------:R-:W-:Y:S01]  /*0030*/  BSSY.RECONVERGENT B0, `(.L_x_0) ;  /* 0x0000036000007945 */ /* 0x000fe20003800200 */
[----:B------:R-:W0:Y:S01]  /*0040*/  S2R R15, SR_CTAID.Y ;  /* 0x00000000000f7919 */ /* 0x000e220000002600 */
[----:B------:R-:W2:Y:S01]  /*0050*/  LDCU.64 UR4, c[0x0][0x358] ;  /* 0x00006b00ff0477ac */ /* 0x000ea20008000a00 */
[----:B------:R-:W3:Y:S01]  /*0060*/  S2R R2, SR_TID.X ;  /* 0x0000000000027919 */ /* 0x000ee20000002100 */
[----:B------:R-:W4:Y:S01]  /*0070*/  LDCU.64 UR8, c[0x0][0x390] ;  /* 0x00007200ff0877ac */ /* 0x000f220008000a00 */
[----:B------:R-:W3:Y:S01]  /*0080*/  S2R R13, SR_CTAID.X ;  /* 0x00000000000d7919 */ /* 0x000ee20000002500 */
[----:B-1----:R-:W-:Y:S02]  /*0090*/  IMAD.U32 R12, RZ, RZ, UR6 ;  /* 0x00000006ff0c7e24 */ /* 0x002fe4000f8e00ff */
[----:B0-----:R-:W-:-:S05]  /*00a0*/  IMAD R3, R15, 0x10, R6 ;  /* 0x000000100f037824 */ /* 0x001fca00078e0206 */
[----:B------:R-:W-:Y:S01]  /*00b0*/  ISETP.GE.AND P0, PT, R3, R12, PT ;  /* 0x0000000c0300720c */ /* 0x000fe20003f06270 */
[----:B---3--:R-:W-:-:S03]  /*00c0*/  IMAD R0, R13, 0x10, R2 ;  /* 0x000000100d007824 */ /* 0x008fc600078e0202 */
[----:B------:R-:W-:-:S13]  /*00d0*/  ISETP.GT.U32.OR P0, PT, R6, 0x11, P0 ;  /* 0x000000110600780c */ /* 0x000fda0000704470 */
[----:B--2-4-:R-:W-:Y:S05]  /*00e0*/  @P0 BRA `(.L_x_1) ;  /* 0x0000000000a80947 */ /* 0x014fea0003800000 */
[----:B------:R-:W0:Y:S01]  /*00f0*/  LDCU UR6, c[0x0][0x394] ;  /* 0x00007280ff0677ac */ /* 0x000e220008000800 */
[----:B------:R-:W1:Y:S01]  /*0100*/  LDC R14, c[0x0][0x360] ;  /* 0x0000d800ff0e7b82 */ /* 0x000e620000000800 */
[----:B------:R-:W-:Y:S01]  /*0110*/  LEA R7, R15, 0xffffffff, 0x4 ;  /* 0xffffffff0f077811 */ /* 0x000fe200078e20ff */
[----:B------:R-:W-:Y:S01]  /*0120*/  IMAD.MOV.U32 R10, RZ, RZ, R6 ;  /* 0x000000ffff0a7224 */ /* 0x000fe200078e0006 */
[----:B------:R-:W-:-:S05]  /*0130*/  LEA R8, R13, 0xffffffff, 0x4 ;  /* 0xffffffff0d087811 */ /* 0x000fca00078e20ff */
[----:B------:R-:W2:Y:S01]  /*0140*/  LDC R17, c[0x0][0x364] ;  /* 0x0000d900ff117b82 */ /* 0x000ea20000000800 */
[----:B0-----:R-:W-:-:S04]  /*0150*/  ISETP.GE.AND P0, PT, R0, UR6, PT ;  /* 0x0000000600007c0c */ /* 0x001fc8000bf06270 */
[----:B------:R-:W-:-:S13]  /*0160*/  ISETP.LT.U32.AND P0, PT, R2, 0x12, !P0 ;  /* 0x000000120200780c */ /* 0x000fda0004701070 */
.L_x_5:
[----:B------:R-:W-:Y:S04]  /*0170*/  BSSY.RECONVERGENT B1, `(.L_x_2) ;  /* 0x000001a000017945 */ /* 0x000fe80003800200 */
[----:B------:R-:W-:Y:S05]  /*0180*/  @!P0 BRA `(.L_x_3) ;  /* 0x0000000000608947 */ /* 0x000fea0003800000 */
[----:B------:R-:W0:Y:S01]  /*0190*/  S2R R5, SR_CgaCtaId ;  /* 0x0000000000057919 */ /* 0x000e220000008800 */
[----:B------:R-:W-:Y:S01]  /*01a0*/  MOV R4, 0x400 ;  /* 0x0000040000047802 */ /* 0x000fe20000000f00 */
[----:B------:R-:W-:Y:S02]  /*01b0*/  IMAD.IADD R16, R7, 0x1, R10 ;  /* 0x0000000107107824 */ /* 0x000fe400078e020a */
[----:B------:R-:W-:Y:S01]  /*01c0*/  IMAD.MOV.U32 R9, RZ, RZ, R2 ;  /* 0x000000ffff097224 */ /* 0x000fe200078e0002 */
[----:B0-----:R-:W-:-:S05]  /*01d0*/  LEA R5, R5, R4, 0x18 ;  /* 0x0000000405057211 */ /* 0x001fca00078ec0ff */
[----:B------:R-:W-:-:S07]  /*01e0*/  IMAD R18, R10, 0x12, R5 ;  /* 0x000000120a127824 */ /* 0x000fce00078e0205 */
.L_x_4:
[----:B------:R-:W-:-:S05]  /*01f0*/  IMAD.IADD R11, R8, 0x1, R9 ;  /* 0x00000001080b7824 */ /* 0x000fca00078e0209 */
[C---:B------:R-:W-:Y:S02]  /*0200*/  ISETP.GE.AND P1, PT, R11.reuse, UR9, PT ;  /* 0x000000090b007c0c */ /* 0x040fe4000bf26270 */
[----:B------:R-:W-:Y:S02]  /*0210*/  LOP3.LUT R4, R11, R16, RZ, 0xfc, !PT ;  /* 0x000000100b047212 */ /* 0x000fe400078efcff */
[----:B------:R-:W-:-:S04]  /*0220*/  ISETP.GE.OR P1, PT, R16, UR8, P1 ;  /* 0x0000000810007c0c */ /* 0x000fc80008f26670 */
[----:B------:R-:W-:-:S13]  /*0230*/  ISETP.LT.OR P1, PT, R4, RZ, P1 ;  /* 0x000000ff0400720c */ /* 0x000fda0000f21670 */
[----:B------:R-:W0:Y:S01]  /*0240*/  @!P1 LDC.64 R4, c[0x0][0x380] ;  /* 0x0000e000ff049b82 */ /* 0x000e220000000a00 */
[----:B------:R-:W-:-:S05]  /*0250*/  @!P1 IMAD R11, R16, UR9, R11 ;  /* 0x00000009100b9c24 */ /* 0x000fca000f8e020b */
[----:B0-----:R-:W-:-:S04]  /*0260*/  @!P1 IADD3 R4, P2, PT, R11, R4, RZ ;  /* 0x000000040b049210 */ /* 0x001fc80007f5e0ff */
[----:B------:R-:W-:-:S05]  /*0270*/  @!P1 LEA.HI.X.SX32 R5, R11, R5, 0x1, P2 ;  /* 0x000000050b059211 */ /* 0x000fca00010f0eff */
[----:B------:R-:W3:Y:S01]  /*0280*/  @!P1 LDG.E.U8 R4, desc[UR4][R4.64] ;  /* 0x0000000404049981 */ /* 0x000ee2000c1e1100 */
[--C-:B------:R-:W-:Y:S02]  /*0290*/  IMAD.IADD R11, R18, 0x1, R9.reuse ;  /* 0x00000001120b7824 */ /* 0x100fe400078e0209 */
[----:B-1----:R-:W-:-:S04]  /*02a0*/  IMAD.IADD R9, R14, 0x1, R9 ;  /* 0x000000010e097824 */ /* 0x002fc800078e0209 */
[----:B------:R-:W-:Y:S01]  /*02b0*/  IMAD R12, R13, 0x10, R9 ;  /* 0x000000100d0c7824 */ /* 0x000fe200078e0209 */
[----:B------:R-:W-:Y:S01]  /*02c0*/  ISETP.LT.U32.AND P2, PT, R9, 0x12, PT ;  /* 0x000000120900780c */ /* 0x000fe20003f41070 */
[----:B---3--:R0:W-:Y:S04]  /*02d0*/  @!P1 STS.U8 [R11], R4 ;  /* 0x000000040b009388 */ /* 0x0081e80000000000 */
[----:B------:R0:W-:Y:S01]  /*02e0*/  @P1 STS.U8 [R11], RZ ;  /* 0x000000ff0b001388 */ /* 0x0001e20000000000 */
[----:B------:R-:W-:-:S13]  /*02f0*/  ISETP.GE.AND P1, PT, R12, UR9, PT ;  /* 0x000000090c007c0c */ /* 0x000fda000bf26270 */
[----:B0-----:R-:W-:Y:S05]  /*0300*/  @!P1 BRA P2, `(.L_x_4) ;  /* 0xfffffffc00b89947 */ /* 0x001fea000103ffff */
.L_x_3:
[----:B------:R-:W-:Y:S05]  /*0310*/  BSYNC.RECONVERGENT B1 ;  /* 0x0000000000017941 */ /* 0x000fea0003800200 */
.L_x_2:
[----:B------:R-:W0:Y:S01]  /*0320*/  LDCU UR6, c[0x0][0x390] ;  /* 0x00007200ff0677ac */ /* 0x000e220008000800 */
[----:B--2---:R-:W-:-:S04]  /*0330*/  IMAD.IADD R10, R17, 0x1, R10 ;  /* 0x00000001110a7824 */ /* 0x004fc800078e020a */
[----:B------:R-:W-:Y:S01]  /*0340*/  IMAD R4, R15, 0x10, R10 ;  /* 0x000000100f047824 */ /* 0x000fe200078e020a */
[----:B------:R-:W-:Y:S01]  /*0350*/  ISETP.LT.U32.AND P2, PT, R10, 0x12, PT ;  /* 0x000000120a00780c */ /* 0x000fe20003f41070 */
[----:B0-----:R-:W-:-:S05]  /*0360*/  IMAD.U32 R12, RZ, RZ, UR6 ;  /* 0x00000006ff0c7e24 */ /* 0x001fca000f8e00ff */
[----:B------:R-:W-:-:S13]  /*0370*/  ISETP.GE.AND P1, PT, R4, R12, PT ;  /* 0x0000000c0400720c */ /* 0x000fda0003f26270 */
[----:B------:R-:W-:Y:S05]  /*0380*/  @!P1 BRA P2, `(.L_x_5) ;  /* 0xfffffffc00789947 */ /* 0x000fea000103ffff */
.L_x_1:
[----:B------:R-:W-:Y:S05]  /*0390*/  BSYNC.RECONVERGENT B0 ;  /* 0x0000000000007941 */ /* 0x000fea0003800200 */
.L_x_0:
[----:B------:R-:W0:Y:S01]  /*03a0*/  LDCU UR6, c[0x0][0x394] ;  /* 0x00007280ff0677ac */ /* 0x000e220008000800 */
[----:B------:R-:W-:Y:S01]  /*03b0*/  BAR.SYNC.DEFER_BLOCKING 0x0 ;  /* 0x0000000000007b1d */ /* 0x000fe20000010000 */
[----:B0-----:R-:W-:-:S04]  /*03c0*/  ISETP.GE.AND P0, PT, R0, UR6, PT ;  /* 0x0000000600007c0c */ /* 0x001fc8000bf06270 */
[----:B------:R-:W-:-:S13]  /*03d0*/  ISETP.GE.OR P0, PT, R3, R12, P0 ;  /* 0x0000000c0300720c */ /* 0x000fda0000706670 */
[----:B------:R-:W-:Y:S05]  /*03e0*/  @P0 EXIT ;  /* 0x000000000000094d */ /* 0x000fea0003800000 */
[----:B------:R-:W0:Y:S01]  /*03f0*/  S2R R5, SR_CgaCtaId ;  /* 0x0000000000057919 */ /* 0x000e220000008800 */
[----:B------:R-:W-:-:S04]  /*0400*/  MOV R4, 0x400 ;  /* 0x0000040000047802 */ /* 0x000fc80000000f00 */
[----:B0-----:R-:W-:-:S05]  /*0410*/  LEA R5, R5, R4, 0x18 ;  /* 0x0000000405057211 */ /* 0x001fca00078ec0ff */
[----:B------:R-:W-:-:S04]  /*0420*/  IMAD R5, R6, 0x12, R5 ;  /* 0x0000001206057824 */ /* 0x000fc800078e0205 */
[----:B------:R-:W-:-:S05]  /*0430*/  IMAD.IADD R6, R5, 0x1, R2 ;  /* 0x0000000105067824 */ /* 0x000fca00078e0202 */
[----:B------:R-:W0:Y:S02]  /*0440*/  LDS.U8 R2, [R6+0x13] ;  /* 0x0000130006027984 */ /* 0x000e240000000000 */
[----:B0-----:R-:W-:-:S13]  /*0450*/  ISETP.GE.U32.AND P0, PT, R2, 0x81, PT ;  /* 0x000000810200780c */ /* 0x001fda0003f06070 */
[----:B------:R-:W-:Y:S05]  /*0460*/  @!P0 BRA `(.L_x_6) ;  /* 0x0000000000548947 */ /* 0x000fea0003800000 */
[----:B------:R-:W-:Y:S01]  /*0470*/  LDS.U8 R2, [R6] ;  /* 0x0000000006027984 */ /* 0x000fe20000000000 */
[----:B------:R-:W-:-:S03]  /*0480*/  IMAD R3, R3, UR6, R0 ;  /* 0x0000000603037c24 */ /* 0x000fc6000f8e0200 */
[----:B------:R-:W-:Y:S04]  /*0490*/  LDS.U8 R5, [R6+0x1] ;  /* 0x0000010006057984 */ /* 0x000fe80000000000 */
[----:B------:R-:W0:Y:S04]  /*04a0*/  LDS.U8 R4, [R6+0x2] ;  /* 0x0000020006047984 */ /* 0x000e280000000000 */
[----:B------:R-:W-:Y:S04]  /*04b0*/  LDS.U8 R7, [R6+0x12] ;  /* 0x0000120006077984 */ /* 0x000fe80000000000 */
[----:B------:R-:W2:Y:S04]  /*04c0*/  LDS.U8 R8, [R6+0x14] ;  /* 0x0000140006087984 */ /* 0x000ea80000000000 */
[----:B------:R-:W-:Y:S04]  /*04d0*/  LDS.U8 R9, [R6+0x24] ;  /* 0x0000240006097984 */ /* 0x000fe80000000000 */
[----:B------:R-:W3:Y:S04]  /*04e0*/  LDS.U8 R10, [R6+0x25] ;  /* 0x00002500060a7984 */ /* 0x000ee80000000000 */
[----:B------:R-:W4:Y:S01]  /*04f0*/  LDS.U8 R11, [R6+0x26] ;  /* 0x00002600060b7984 */ /* 0x000f220000000000 */
[----:B0-----:R-:W-:-:S02]  /*0500*/  IADD3 R2, PT, PT, R4, R2, R5 ;  /* 0x0000000204027210 */ /* 0x001fc40007ffe005 */
[----:B------:R-:W0:Y:S02]  /*0510*/  LDC.64 R4, c[0x0][0x388] ;  /* 0x0000e200ff047b82 */ /* 0x000e240000000a00 */
[----:B--2---:R-:W-:-:S04]  /*0520*/  IADD3 R2, PT, PT, R8, R2, R7 ;  /* 0x0000000208027210 */ /* 0x004fc80007ffe007 */
[----:B---3--:R-:W-:-:S05]  /*0530*/  IADD3 R2, PT, PT, R10, R2, R9 ;  /* 0x000000020a027210 */ /* 0x008fca0007ffe009 */
[----:B----4-:R-:W-:-:S05]  /*0540*/  IMAD.IADD R2, R2, 0x1, R11 ;  /* 0x0000000102027824 */ /* 0x010fca00078e020b */
[----:B------:R-:W-:-:S05]  /*0550*/  I2FP.F32.U32 R2, R2 ;  /* 0x0000000200027245 */ /* 0x000fca0000201000 */
[----:B------:R-:W-:-:S05]  /*0560*/  FMUL R2, R2, 0.125 ;  /* 0x3e00000002027820 */ /* 0x000fca0000400000 */
[----:B------:R-:W-:Y:S01]  /*0570*/  FSETP.GT.AND P0, PT, R2, 64, PT ;  /* 0x428000000200780b */ /* 0x000fe20003f04000 */
[----:B0-----:R-:W-:-:S03]  /*0580*/  IMAD.WIDE R2, R3, 0x4, R4 ;  /* 0x0000000403027825 */ /* 0x001fc600078e0204 */
[----:B------:R-:W-:-:S05]  /*0590*/  SEL R5, RZ, 0x1, !P0 ;  /* 0x00000001ff057807 */ /* 0x000fca0004000000 */
[----:B------:R-:W-:Y:S01]  /*05a0*/  STG.E desc[UR4][R2.64], R5 ;  /* 0x0000000502007986 */ /* 0x000fe2000c101904 */
[----:B------:R-:W-:Y:S05]  /*05b0*/  EXIT ;  /* 0x000000000000794d */ /* 0x000fea0003800000 */
.L_x_6:
[----:B------:R-:W0:Y:S01]  /*05c0*/  LDC.64 R4, c[0x0][0x388] ;  /* 0x0000e200ff047b82 */ /* 0x000e220000000a00 */
[----:B------:R-:W-:-:S04]  /*05d0*/  IMAD R3, R3, UR6, R0 ;  /* 0x0000000603037c24 */ /* 0x000fc8000f8e0200 */
[----:B0-----:R-:W-:-:S05]  /*05e0*/  IMAD.WIDE R4, R3, 0x4, R4 ;  /* 0x0000000403047825 */ /* 0x001fca00078e0204 */
[----:B------:R-:W-:Y:S01]  /*05f0*/  STG.E desc[UR4][R4.64], RZ ;  /* 0x000000ff04007986 */ /* 0x000fe2000c101904 */
[----:B------:R-:W-:Y:S05]  /*0600*/  EXIT ;  /* 0x000000000000794d */ /* 0x000fea0003800000 */
.L_x_7:
[----:B------:R-:W-:-:S00]  /*0610*/  BRA `(.L_x_7) ;  /* 0xfffffffc00fc7947 */ /* 0x000fc0000383ffff */
[----:B------:R-:W-:-:S00]  /*0620*/  NOP ;  /* 0x0000000000007918 */ /* 0x000fc00000000000 */
        /* <DEDUP_REMOVED lines=13> */
.L_x_8:


//--------------------- .nv.shared._Z19detect_stars_sharedPhPiii --------------------------
	.section	.nv.shared._Z19detect_stars_sharedPhPiii,"aw",@nobits
	.sectionflags	@""
.nv.shared._Z19detect_stars_sharedPhPiii:
	.zero		1348


//--------------------- .nv.shared.reserved.0     --------------------------
	.section	.nv.shared.reserved.0,"aw",@nobits
	.weak		__nv_reservedSMEM_offset_0_alias
	.size		__nv_reservedSMEM_offset_0_alias, 0, 64
	.other		__nv_reservedSMEM_offset_0_alias,@"STO_CUDA_RESERVED_SHARED STV_DEFAULT"
__nv_reservedSMEM_offset_0_alias:
	.zero		0
	.zero		64


//--------------------- .nv.constant0._Z19detect_stars_sharedPhPiii --------------------------
	.section	.nv.constant0._Z19detect_stars_sharedPhPiii,"a",@progbits
	.sectionflags	@""
	.align	4
.nv.constant0._Z19detect_stars_sharedPhPiii:
	.zero		920


//--------------------- SYMBOLS --------------------------

	.type		.nv.reservedSmem.offset0,@object
	.size		.nv.reservedSmem.offset0,0x4
	.type		.nv.reservedSmem.cap,@object
	.size		.nv.reservedSmem.cap,0x4
